//
// Generated by NVIDIA NVVM Compiler
//
// Compiler Build ID: CL-36424714
// Cuda compilation tools, release 13.0, V13.0.88
// Based on NVVM 20.0.0
//

.version 9.0
.target sm_100
.address_size 64

	// .globl	_Z12warshallGPU1Piij
// _ZZ12warshallGPU1PiijE9ladrilhoA has been demoted
// _ZZ12warshallGPU1PiijE9ladrilhoB has been demoted

.visible .entry _Z12warshallGPU1Piij(
	.param .u64 .ptr .align 1 _Z12warshallGPU1Piij_param_0,
	.param .u32 _Z12warshallGPU1Piij_param_1,
	.param .u32 _Z12warshallGPU1Piij_param_2
)
{
	.reg .pred 	%p<15>;
	.reg .b32 	%r<86>;
	.reg .b64 	%rd<9>;
	// demoted variable
	.shared .align 4 .b8 _ZZ12warshallGPU1PiijE9ladrilhoA[4096];
	// demoted variable
	.shared .align 4 .b8 _ZZ12warshallGPU1PiijE9ladrilhoB[4096];
	ld.param.u64 	%rd2, [_Z12warshallGPU1Piij_param_0];
	ld.param.u32 	%r26, [_Z12warshallGPU1Piij_param_1];
	ld.param.u32 	%r27, [_Z12warshallGPU1Piij_param_2];
	cvta.to.global.u64 	%rd3, %rd2;
	mov.u32 	%r28, %ctaid.x;
	mov.u32 	%r1, %ntid.x;
	mov.u32 	%r2, %tid.x;
	mad.lo.s32 	%r29, %r28, %r1, %r2;
	mov.u32 	%r30, %ctaid.y;
	mov.u32 	%r31, %ntid.y;
	mov.u32 	%r3, %tid.y;
	mad.lo.s32 	%r32, %r30, %r31, %r3;
	mad.lo.s32 	%r33, %r26, %r31, %r3;
	mad.lo.s32 	%r34, %r33, %r27, %r29;
	mul.wide.u32 	%rd4, %r34, 4;
	add.s64 	%rd5, %rd3, %rd4;
	ld.global.u32 	%r35, [%rd5];
	shl.b32 	%r36, %r3, 7;
	mov.u32 	%r37, _ZZ12warshallGPU1PiijE9ladrilhoA;
	add.s32 	%r38, %r37, %r36;
	shl.b32 	%r39, %r2, 2;
	add.s32 	%r40, %r38, %r39;
	st.shared.u32 	[%r40], %r35;
	mad.lo.s32 	%r41, %r26, %r1, %r2;
	mul.lo.s32 	%r42, %r27, %r32;
	add.s32 	%r43, %r41, %r42;
	mul.wide.u32 	%rd6, %r43, 4;
	add.s64 	%rd7, %rd3, %rd6;
	ld.global.u32 	%r44, [%rd7];
	mov.u32 	%r45, _ZZ12warshallGPU1PiijE9ladrilhoB;
	add.s32 	%r46, %r45, %r36;
	add.s32 	%r47, %r46, %r39;
	st.shared.u32 	[%r47], %r44;
	bar.sync 	0;
	add.s32 	%r48, %r42, %r29;
	mul.wide.u32 	%rd8, %r48, 4;
	add.s64 	%rd1, %rd3, %rd8;
	and.b32  	%r4, %r1, 3;
	setp.lt.u32 	%p1, %r1, 4;
	mov.b32 	%r82, 0;
	@%p1 bra 	$L__BB0_15;
	and.b32  	%r82, %r1, 2044;
	and.b32  	%r49, %r1, -4;
	neg.s32 	%r81, %r49;
	add.s32 	%r52, %r36, %r45;
	add.s32 	%r80, %r52, 8;
	add.s32 	%r55, %r39, %r37;
	add.s32 	%r79, %r55, 256;
$L__BB0_2:
	ld.shared.u32 	%r56, [%r79+-256];
	setp.ne.s32 	%p2, %r56, 1;
	@%p2 bra 	$L__BB0_5;
	ld.shared.u32 	%r57, [%r80+-8];
	setp.ne.s32 	%p3, %r57, 1;
	@%p3 bra 	$L__BB0_5;
	mov.b32 	%r58, 1;
	st.global.u32 	[%rd1], %r58;
$L__BB0_5:
	bar.sync 	0;
	ld.shared.u32 	%r59, [%r79+-128];
	setp.ne.s32 	%p4, %r59, 1;
	@%p4 bra 	$L__BB0_8;
	ld.shared.u32 	%r60, [%r80+-4];
	setp.ne.s32 	%p5, %r60, 1;
	@%p5 bra 	$L__BB0_8;
	mov.b32 	%r61, 1;
	st.global.u32 	[%rd1], %r61;
$L__BB0_8:
	bar.sync 	0;
	ld.shared.u32 	%r62, [%r79];
	setp.ne.s32 	%p6, %r62, 1;
	@%p6 bra 	$L__BB0_11;
	ld.shared.u32 	%r63, [%r80];
	setp.ne.s32 	%p7, %r63, 1;
	@%p7 bra 	$L__BB0_11;
	mov.b32 	%r64, 1;
	st.global.u32 	[%rd1], %r64;
$L__BB0_11:
	bar.sync 	0;
	ld.shared.u32 	%r65, [%r79+128];
	setp.ne.s32 	%p8, %r65, 1;
	@%p8 bra 	$L__BB0_14;
	ld.shared.u32 	%r66, [%r80+4];
	setp.ne.s32 	%p9, %r66, 1;
	@%p9 bra 	$L__BB0_14;
	mov.b32 	%r67, 1;
	st.global.u32 	[%rd1], %r67;
$L__BB0_14:
	bar.sync 	0;
	add.s32 	%r81, %r81, 4;
	add.s32 	%r80, %r80, 16;
	add.s32 	%r79, %r79, 512;
	setp.ne.s32 	%p10, %r81, 0;
	@%p10 bra 	$L__BB0_2;
$L__BB0_15:
	setp.eq.s32 	%p11, %r4, 0;
	@%p11 bra 	$L__BB0_21;
	shl.b32 	%r69, %r82, 2;
	add.s32 	%r70, %r36, %r69;
	add.s32 	%r85, %r45, %r70;
	shl.b32 	%r72, %r82, 7;
	add.s32 	%r74, %r72, %r39;
	add.s32 	%r84, %r37, %r74;
	neg.s32 	%r83, %r4;
$L__BB0_17:
	.pragma "nounroll";
	ld.shared.u32 	%r76, [%r84];
	setp.ne.s32 	%p12, %r76, 1;
	@%p12 bra 	$L__BB0_20;
	ld.shared.u32 	%r77, [%r85];
	setp.ne.s32 	%p13, %r77, 1;
	@%p13 bra 	$L__BB0_20;
	mov.b32 	%r78, 1;
	st.global.u32 	[%rd1], %r78;
$L__BB0_20:
	bar.sync 	0;
	add.s32 	%r85, %r85, 4;
	add.s32 	%r84, %r84, 128;
	add.s32 	%r83, %r83, 1;
	setp.ne.s32 	%p14, %r83, 0;
	@%p14 bra 	$L__BB0_17;
$L__BB0_21:
	ret;

}


// ===== COMPILED SASS (sm_100) =====

	.target	sm_100

	.elftype	@"ET_EXEC"


//--------------------- .note.nv.tkinfo           --------------------------
	.section	.note.nv.tkinfo,"",@"SHT_NOTE"
	.sectionflags	@"SHF_NOTE_NV_TKINFO"
	.tkinfo
        /*0018*/ 	.word	0x00000002
        /*0030*/ 	.string	""
        /*0030*/ 	.string	"ptxas"
        /*0030*/ 	.string	"Cuda compilation tools, release 13.0, V13.0.88"
        /*0030*/ 	.string	"Build cuda_13.0.r13.0/compiler.36424714_0"
        /*0030*/ 	.string	"-arch sm_100 -m 64 "



//--------------------- .note.nv.cuinfo           --------------------------
	.section	.note.nv.cuinfo,"",@"SHT_NOTE"
	.sectionflags	@"SHF_NOTE_NV_CUINFO"
        /*0018*/ 	.short	0x0002
        /*001a*/ 	.short	0x0064
        /*001c*/ 	.short	0x0082
	.zero		2


//--------------------- .nv.info                  --------------------------
	.section	.nv.info,"",@"SHT_CUDA_INFO"
	.align	4


	//----- nvinfo : EIATTR_REGCOUNT
	.align		4
        /*0000*/ 	.byte	0x04, 0x2f
        /*0002*/ 	.short	(.L_1 - .L_0)
	.align		4
.L_0:
        /*0004*/ 	.word	index@(_Z12warshallGPU1Piij)
        /*0008*/ 	.word	0x00000012


	//----- nvinfo : EIATTR_FRAME_SIZE
	.align		4
.L_1:
        /*000c*/ 	.byte	0x04, 0x11
        /*000e*/ 	.short	(.L_3 - .L_2)
	.align		4
.L_2:
        /*0010*/ 	.word	index@(_Z12warshallGPU1Piij)
        /*0014*/ 	.word	0x00000000


	//----- nvinfo : EIATTR_MIN_STACK_SIZE
	.align		4
.L_3:
        /*0018*/ 	.byte	0x04, 0x12
        /*001a*/ 	.short	(.L_5 - .L_4)
	.align		4
.L_4:
        /*001c*/ 	.word	index@(_Z12warshallGPU1Piij)
        /*0020*/ 	.word	0x00000000
.L_5:


//--------------------- .nv.compat                --------------------------
	.section	.nv.compat,"",@"SHT_CUDA_COMPAT_INFO"
	.align	4
        /*0000*/ 	.byte	0x02, 0x09, 0x00, 0x00, 0x02, 0x02, 0x01, 0x00, 0x02, 0x05, 0x05, 0x00, 0x03, 0x07, 0x01, 0x01
        /*0010*/ 	.byte	0x02, 0x03, 0x00, 0x00, 0x02, 0x06, 0x01, 0x00, 0x04, 0x0b, 0x08, 0x00, 0x09, 0x00, 0x00, 0x00
        /*0020*/ 	.byte	0x00, 0x00, 0x00, 0x00


//--------------------- .nv.info._Z12warshallGPU1Piij --------------------------
	.section	.nv.info._Z12warshallGPU1Piij,"",@"SHT_CUDA_INFO"
	.sectionflags	@""
	.align	4


	//----- nvinfo : EIATTR_CUDA_API_VERSION
	.align		4
        /*0000*/ 	.byte	0x04, 0x37
        /*0002*/ 	.short	(.L_7 - .L_6)
.L_6:
        /*0004*/ 	.word	0x00000082


	//----- nvinfo : EIATTR_KPARAM_INFO
	.align		4
.L_7:
        /*0008*/ 	.byte	0x04, 0x17
        /*000a*/ 	.short	(.L_9 - .L_8)
.L_8:
        /*000c*/ 	.word	0x00000000
        /*0010*/ 	.short	0x0002
        /*0012*/ 	.short	0x000c
        /*0014*/ 	.byte	0x00, 0xf0, 0x11, 0x00


	//----- nvinfo : EIATTR_KPARAM_INFO
	.align		4
.L_9:
        /*0018*/ 	.byte	0x04, 0x17
        /*001a*/ 	.short	(.L_11 - .L_10)
.L_10:
        /*001c*/ 	.word	0x00000000
        /*0020*/ 	.short	0x0001
        /*0022*/ 	.short	0x0008
        /*0024*/ 	.byte	0x00, 0xf0, 0x11, 0x00


	//----- nvinfo : EIATTR_KPARAM_INFO
	.align		4
.L_11:
        /*0028*/ 	.byte	0x04, 0x17
        /*002a*/ 	.short	(.L_13 - .L_12)
.L_12:
        /*002c*/ 	.word	0x00000000
        /*0030*/ 	.short	0x0000
        /*0032*/ 	.short	0x0000
        /*0034*/ 	.byte	0x00, 0xf5, 0x21, 0x00


	//----- nvinfo : EIATTR_SPARSE_MMA_MASK
	.align		4
.L_13:
        /*0038*/ 	.byte	0x03, 0x50
        /*003a*/ 	.short	0x0000


	//----- nvinfo : EIATTR_MAXREG_COUNT
	.align		4
        /*003c*/ 	.byte	0x03, 0x1b
        /*003e*/ 	.short	0x00ff


	//----- nvinfo : EIATTR_NUM_BARRIERS
	.align		4
        /*0040*/ 	.byte	0x02, 0x4c
        /*0042*/ 	.byte	0x01
	.zero		1


	//----- nvinfo : EIATTR_MERCURY_ISA_VERSION
	.align		4
        /*0044*/ 	.byte	0x03, 0x5f
        /*0046*/ 	.short	0x0101


	//----- nvinfo : EIATTR_VRC_CTA_INIT_COUNT
	.align		4
        /*0048*/ 	.byte	0x02, 0x4a
	.zero		1
	.zero		1


	//----- nvinfo : EIATTR_EXIT_INSTR_OFFSETS
	.align		4
        /*004c*/ 	.byte	0x04, 0x1c
        /*004e*/ 	.short	(.L_15 - .L_14)


	//   ....[0]....
.L_14:
        /*0050*/ 	.word	0x000005a0


	//   ....[1]....
        /*0054*/ 	.word	0x000006f0


	//----- nvinfo : EIATTR_CRS_STACK_SIZE
	.align		4
.L_15:
        /*0058*/ 	.byte	0x04, 0x1e
        /*005a*/ 	.short	(.L_17 - .L_16)
.L_16:
        /*005c*/ 	.word	0x00000000


	//----- nvinfo : EIATTR_CBANK_PARAM_SIZE
	.align		4
.L_17:
        /*0060*/ 	.byte	0x03, 0x19
        /*0062*/ 	.short	0x0010


	//----- nvinfo : EIATTR_PARAM_CBANK
	.align		4
        /*0064*/ 	.byte	0x04, 0x0a
        /*0066*/ 	.short	(.L_19 - .L_18)
	.align		4
.L_18:
        /*0068*/ 	.word	index@(.nv.constant0._Z12warshallGPU1Piij)
        /*006c*/ 	.short	0x0380
        /*006e*/ 	.short	0x0010


	//----- nvinfo : EIATTR_SW_WAR
	.align		4
.L_19:
        /*0070*/ 	.byte	0x04, 0x36
        /*0072*/ 	.short	(.L_21 - .L_20)
.L_20:
        /*0074*/ 	.word	0x00000008
.L_21:


//--------------------- .nv.callgraph             --------------------------
	.section	.nv.callgraph,"",@"SHT_CUDA_CALLGRAPH"
	.align	4
	.sectionentsize	8
	.align		4
        /*0000*/ 	.word	0x00000000
	.align		4
        /*0004*/ 	.word	0xffffffff
	.align		4
        /*0008*/ 	.word	0x00000000
	.align		4
        /*000c*/ 	.word	0xfffffffe
	.align		4
        /*0010*/ 	.word	0x00000000
	.align		4
        /*0014*/ 	.word	0xfffffffd
	.align		4
        /*0018*/ 	.word	0x00000000
	.align		4
        /*001c*/ 	.word	0xfffffffc


//--------------------- .text._Z12warshallGPU1Piij --------------------------
	.section	.text._Z12warshallGPU1Piij,"ax",@progbits
	.align	128
        .global         _Z12warshallGPU1Piij
        .type           _Z12warshallGPU1Piij,@function
        .size           _Z12warshallGPU1Piij,(.L_x_14 - _Z12warshallGPU1Piij)
        .other          _Z12warshallGPU1Piij,@"STO_CUDA_ENTRY STV_DEFAULT"
_Z12warshallGPU1Piij:
.text._Z12warshallGPU1Piij:
[----:B------:R-:W-:Y:S01]  /*0000*/  LDC R1, c[0x0][0x37c] ;  /* 0x0000df00ff017b82 */ /* 0x000fe20000000800 */
[----:B------:R-:W0:Y:S07]  /*0010*/  S2R R9, SR_TID.X ;  /* 0x0000000000097919 */ /* 0x000e2e0000002100 */
[----:B------:R-:W0:Y:S01]  /*0020*/  LDC R0, c[0x0][0x360] ;  /* 0x0000d800ff007b82 */ /* 0x000e220000000800 */
[----:B------:R-:W0:Y:S01]  /*0030*/  LDCU.64 UR8, c[0x0][0x388] ;  /* 0x00007100ff0877ac */ /* 0x000e220008000a00 */
[----:B------:R-:W1:Y:S01]  /*0040*/  S2R R15, SR_TID.Y ;  /* 0x00000000000f7919 */ /* 0x000e620000002200 */
[----:B------:R-:W2:Y:S05]  /*0050*/  LDCU.64 UR4, c[0x0][0x358] ;  /* 0x00006b00ff0477ac */ /* 0x000eaa0008000a00 */
[----:B------:R-:W3:Y:S08]  /*0060*/  S2UR UR6, SR_CTAID.X ;  /* 0x00000000000679c3 */ /* 0x000ef00000002500 */
[----:B------:R-:W1:Y:S08]  /*0070*/  LDC R14, c[0x0][0x364] ;  /* 0x0000d900ff0e7b82 */ /* 0x000e700000000800 */
[----:B------:R-:W4:Y:S01]  /*0080*/  S2UR UR7, SR_CTAID.Y ;  /* 0x00000000000779c3 */ /* 0x000f220000002600 */
[----:B0-----:R-:W-:-:S07]  /*0090*/  IMAD R5, R0, UR8, R9 ;  /* 0x0000000800057c24 */ /* 0x001fce000f8e0209 */
[----:B------:R-:W0:Y:S01]  /*00a0*/  LDC.64 R2, c[0x0][0x380] ;  /* 0x0000e000ff027b82 */ /* 0x000e220000000a00 */
[----:B---3--:R-:W-:Y:S02]  /*00b0*/  IMAD R7, R0, UR6, R9 ;  /* 0x0000000600077c24 */ /* 0x008fe4000f8e0209 */
[----:B-1----:R-:W-:-:S04]  /*00c0*/  IMAD R4, R14, UR8, R15 ;  /* 0x000000080e047c24 */ /* 0x002fc8000f8e020f */
[----:B------:R-:W-:Y:S02]  /*00d0*/  IMAD R11, R4, UR9, R7 ;  /* 0x00000009040b7c24 */ /* 0x000fe4000f8e0207 */
[----:B----4-:R-:W-:-:S04]  /*00e0*/  IMAD R14, R14, UR7, R15 ;  /* 0x000000070e0e7c24 */ /* 0x010fc8000f8e020f */
[----:B------:R-:W-:Y:S02]  /*00f0*/  IMAD R5, R14, UR9, R5 ;  /* 0x000000090e057c24 */ /* 0x000fe4000f8e0205 */
[----:B0-----:R-:W-:-:S04]  /*0100*/  IMAD.WIDE.U32 R10, R11, 0x4, R2 ;  /* 0x000000040b0a7825 */ /* 0x001fc800078e0002 */
[----:B------:R-:W-:Y:S02]  /*0110*/  IMAD.WIDE.U32 R12, R5, 0x4, R2 ;  /* 0x00000004050c7825 */ /* 0x000fe400078e0002 */
[----:B--2---:R-:W2:Y:S04]  /*0120*/  LDG.E R10, desc[UR4][R10.64] ;  /* 0x000000040a0a7981 */ /* 0x004ea8000c1e1900 */
[----:B------:R0:W3:Y:S01]  /*0130*/  LDG.E R12, desc[UR4][R12.64] ;  /* 0x000000040c0c7981 */ /* 0x0000e2000c1e1900 */
[----:B------:R-:W-:Y:S01]  /*0140*/  MOV R5, 0x400 ;  /* 0x0000040000057802 */ /* 0x000fe20000000f00 */
[----:B------:R-:W-:Y:S01]  /*0150*/  IMAD.SHL.U32 R6, R15, 0x80, RZ ;  /* 0x000000800f067824 */ /* 0x000fe200078e00ff */
[----:B------:R-:W-:Y:S01]  /*0160*/  ISETP.GE.U32.AND P0, PT, R0, 0x4, PT ;  /* 0x000000040000780c */ /* 0x000fe20003f06070 */
[----:B------:R-:W1:Y:S01]  /*0170*/  S2R R8, SR_CgaCtaId ;  /* 0x0000000000087919 */ /* 0x000e620000008800 */
[----:B------:R-:W-:-:S02]  /*0180*/  IMAD R7, R14, UR9, R7 ;  /* 0x000000090e077c24 */ /* 0x000fc4000f8e0207 */
[----:B------:R-:W-:Y:S02]  /*0190*/  VIADD R4, R5, 0x1000 ;  /* 0x0000100005047836 */ /* 0x000fe40000000000 */
[----:B------:R-:W-:Y:S01]  /*01a0*/  IMAD.WIDE.U32 R2, R7, 0x4, R2 ;  /* 0x0000000407027825 */ /* 0x000fe200078e0002 */
[----:B------:R-:W-:-:S03]  /*01b0*/  LOP3.LUT R7, R0, 0x3, RZ, 0xc0, !PT ;  /* 0x0000000300077812 */ /* 0x000fc600078ec0ff */
[----:B0-----:R-:W-:Y:S01]  /*01c0*/  IMAD.MOV.U32 R13, RZ, RZ, RZ ;  /* 0x000000ffff0d7224 */ /* 0x001fe200078e00ff */
[C---:B-1----:R-:W-:Y:S02]  /*01d0*/  LEA R4, R8.reuse, R4, 0x18 ;  /* 0x0000000408047211 */ /* 0x042fe400078ec0ff */
[----:B------:R-:W-:Y:S01]  /*01e0*/  LEA R5, R8, R5, 0x18 ;  /* 0x0000000508057211 */ /* 0x000fe200078ec0ff */
[----:B------:R-:W-:Y:S01]  /*01f0*/  IMAD.SHL.U32 R8, R9, 0x4, RZ ;  /* 0x0000000409087824 */ /* 0x000fe200078e00ff */
[----:B------:R-:W-:-:S04]  /*0200*/  IADD3 R15, PT, PT, R6, R4, RZ ;  /* 0x00000004060f7210 */ /* 0x000fc80007ffe0ff */
[C---:B------:R-:W-:Y:S01]  /*0210*/  IADD3 R9, PT, PT, R8.reuse, R5, R6 ;  /* 0x0000000508097210 */ /* 0x040fe20007ffe006 */
[----:B------:R-:W-:-:S04]  /*0220*/  IMAD.IADD R11, R8, 0x1, R15 ;  /* 0x00000001080b7824 */ /* 0x000fc800078e020f */
[----:B--2---:R0:W-:Y:S04]  /*0230*/  STS [R9], R10 ;  /* 0x0000000a09007388 */ /* 0x0041e80000000800 */
[----:B---3--:R0:W-:Y:S01]  /*0240*/  STS [R11], R12 ;  /* 0x0000000c0b007388 */ /* 0x0081e20000000800 */
[----:B------:R-:W-:Y:S06]  /*0250*/  BAR.SYNC.DEFER_BLOCKING 0x0 ;  /* 0x0000000000007b1d */ /* 0x000fec0000010000 */
[----:B------:R-:W-:Y:S05]  /*0260*/  @!P0 BRA `(.L_x_0) ;  /* 0x0000000000c88947 */ /* 0x000fea0003800000 */
[C---:B0-----:R-:W-:Y:S01]  /*0270*/  LOP3.LUT R9, R0.reuse, 0xfffffffc, RZ, 0xc0, !PT ;  /* 0xfffffffc00097812 */ /* 0x041fe200078ec0ff */
[----:B------:R-:W-:Y:S01]  /*0280*/  VIADD R15, R15, 0x8 ;  /* 0x000000080f0f7836 */ /* 0x000fe20000000000 */
[----:B------:R-:W-:Y:S02]  /*0290*/  LOP3.LUT R13, R0, 0x7fc, RZ, 0xc0, !PT ;  /* 0x000007fc000d7812 */ /* 0x000fe400078ec0ff */
[----:B------:R-:W-:Y:S02]  /*02a0*/  IADD3 R0, PT, PT, R8, 0x100, R5 ;  /* 0x0000010008007810 */ /* 0x000fe40007ffe005 */
[----:B------:R-:W-:-:S07]  /*02b0*/  IADD3 R9, PT, PT, -R9, RZ, RZ ;  /* 0x000000ff09097210 */ /* 0x000fce0007ffe1ff */
.L_x_9:
[----:B0-----:R-:W0:Y:S01]  /*02c0*/  LDS R10, [R0+-0x100] ;  /* 0xffff0000000a7984 */ /* 0x001e220000000800 */
[----:B------:R-:W-:Y:S01]  /*02d0*/  BSSY.RECONVERGENT B0, `(.L_x_1) ;  /* 0x0000007000007945 */ /* 0x000fe20003800200 */
[----:B0-----:R-:W-:-:S13]  /*02e0*/  ISETP.NE.AND P0, PT, R10, 0x1, PT ;  /* 0x000000010a00780c */ /* 0x001fda0003f05270 */
[----:B-123--:R-:W-:Y:S05]  /*02f0*/  @P0 BRA `(.L_x_2) ;  /* 0x0000000000100947 */ /* 0x00efea0003800000 */
[----:B------:R-:W0:Y:S02]  /*0300*/  LDS R10, [R15+-0x8] ;  /* 0xfffff8000f0a7984 */ /* 0x000e240000000800 */
[----:B0-----:R-:W-:-:S13]  /*0310*/  ISETP.NE.AND P0, PT, R10, 0x1, PT ;  /* 0x000000010a00780c */ /* 0x001fda0003f05270 */
[----:B------:R-:W-:-:S05]  /*0320*/  @!P0 IMAD.MOV.U32 R11, RZ, RZ, 0x1 ;  /* 0x00000001ff0b8424 */ /* 0x000fca00078e00ff */
[----:B------:R0:W-:Y:S02]  /*0330*/  @!P0 STG.E desc[UR4][R2.64], R11 ;  /* 0x0000000b02008986 */ /* 0x0001e4000c101904 */
.L_x_2:
[----:B------:R-:W-:Y:S05]  /*0340*/  BSYNC.RECONVERGENT B0 ;  /* 0x0000000000007941 */ /* 0x000fea0003800200 */
.L_x_1:
[----:B------:R-:W-:Y:S06]  /*0350*/  BAR.SYNC.DEFER_BLOCKING 0x0 ;  /* 0x0000000000007b1d */ /* 0x000fec0000010000 */
[----:B------:R-:W-:Y:S01]  /*0360*/  BSSY.RECONVERGENT B0, `(.L_x_3) ;  /* 0x0000008000007945 */ /* 0x000fe20003800200 */
[----:B------:R-:W1:Y:S02]  /*0370*/  LDS R10, [R0+-0x80] ;  /* 0xffff8000000a7984 */ /* 0x000e640000000800 */
[----:B-1----:R-:W-:-:S13]  /*0380*/  ISETP.NE.AND P0, PT, R10, 0x1, PT ;  /* 0x000000010a00780c */ /* 0x002fda0003f05270 */
[----:B------:R-:W-:Y:S05]  /*0390*/  @P0 BRA `(.L_x_4) ;  /* 0x0000000000100947 */ /* 0x000fea0003800000 */
[----:B------:R-:W1:Y:S02]  /*03a0*/  LDS R10, [R15+-0x4] ;  /* 0xfffffc000f0a7984 */ /* 0x000e640000000800 */
[----:B-1----:R-:W-:-:S13]  /*03b0*/  ISETP.NE.AND P0, PT, R10, 0x1, PT ;  /* 0x000000010a00780c */ /* 0x002fda0003f05270 */
[----:B0-----:R-:W-:-:S05]  /*03c0*/  @!P0 IMAD.MOV.U32 R11, RZ, RZ, 0x1 ;  /* 0x00000001ff0b8424 */ /* 0x001fca00078e00ff */
[----:B------:R1:W-:Y:S02]  /*03d0*/  @!P0 STG.E desc[UR4][R2.64], R11 ;  /* 0x0000000b02008986 */ /* 0x0003e4000c101904 */
.L_x_4:
[----:B------:R-:W-:Y:S05]  /*03e0*/  BSYNC.RECONVERGENT B0 ;  /* 0x0000000000007941 */ /* 0x000fea0003800200 */
.L_x_3:
[----:B------:R-:W-:Y:S06]  /*03f0*/  BAR.SYNC.DEFER_BLOCKING 0x0 ;  /* 0x0000000000007b1d */ /* 0x000fec0000010000 */
[----:B------:R-:W-:Y:S01]  /*0400*/  BSSY.RECONVERGENT B0, `(.L_x_5) ;  /* 0x0000008000007945 */ /* 0x000fe20003800200 */
[----:B------:R-:W2:Y:S02]  /*0410*/  LDS R10, [R0] ;  /* 0x00000000000a7984 */ /* 0x000ea40000000800 */
[----:B--2---:R-:W-:-:S13]  /*0420*/  ISETP.NE.AND P0, PT, R10, 0x1, PT ;  /* 0x000000010a00780c */ /* 0x004fda0003f05270 */
[----:B------:R-:W-:Y:S05]  /*0430*/  @P0 BRA `(.L_x_6) ;  /* 0x0000000000100947 */ /* 0x000fea0003800000 */
[----:B------:R-:W2:Y:S02]  /*0440*/  LDS R10, [R15] ;  /* 0x000000000f0a7984 */ /* 0x000ea40000000800 */
[----:B--2---:R-:W-:-:S13]  /*0450*/  ISETP.NE.AND P0, PT, R10, 0x1, PT ;  /* 0x000000010a00780c */ /* 0x004fda0003f05270 */
[----:B01----:R-:W-:-:S05]  /*0460*/  @!P0 MOV R11, 0x1 ;  /* 0x00000001000b8802 */ /* 0x003fca0000000f00 */
[----:B------:R2:W-:Y:S02]  /*0470*/  @!P0 STG.E desc[UR4][R2.64], R11 ;  /* 0x0000000b02008986 */ /* 0x0005e4000c101904 */
.L_x_6:
[----:B------:R-:W-:Y:S05]  /*0480*/  BSYNC.RECONVERGENT B0 ;  /* 0x0000000000007941 */ /* 0x000fea0003800200 */
.L_x_5:
[----:B------:R-:W-:Y:S01]  /*0490*/  BAR.SYNC.DEFER_BLOCKING 0x0 ;  /* 0x0000000000007b1d */ /* 0x000fe20000010000 */
[----:B------:R-:W-:-:S05]  /*04a0*/  VIADD R9, R9, 0x4 ;  /* 0x0000000409097836 */ /* 0x000fca0000000000 */
[----:B------:R-:W-:Y:S01]  /*04b0*/  BSSY.RECONVERGENT B0, `(.L_x_7) ;  /* 0x0000009000007945 */ /* 0x000fe20003800200 */
[----:B------:R-:W-:Y:S01]  /*04c0*/  ISETP.NE.AND P0, PT, R9, RZ, PT ;  /* 0x000000ff0900720c */ /* 0x000fe20003f05270 */
[----:B------:R-:W3:Y:S02]  /*04d0*/  LDS R10, [R0+0x80] ;  /* 0x00008000000a7984 */ /* 0x000ee40000000800 */
[----:B---3--:R-:W-:-:S13]  /*04e0*/  ISETP.NE.AND P1, PT, R10, 0x1, PT ;  /* 0x000000010a00780c */ /* 0x008fda0003f25270 */
[----:B------:R-:W-:Y:S05]  /*04f0*/  @P1 BRA `(.L_x_8) ;  /* 0x0000000000101947 */ /* 0x000fea0003800000 */
[----:B------:R-:W3:Y:S02]  /*0500*/  LDS R10, [R15+0x4] ;  /* 0x000004000f0a7984 */ /* 0x000ee40000000800 */
[----:B---3--:R-:W-:-:S13]  /*0510*/  ISETP.NE.AND P1, PT, R10, 0x1, PT ;  /* 0x000000010a00780c */ /* 0x008fda0003f25270 */
[----:B012---:R-:W-:-:S05]  /*0520*/  @!P1 IMAD.MOV.U32 R11, RZ, RZ, 0x1 ;  /* 0x00000001ff0b9424 */ /* 0x007fca00078e00ff */
[----:B------:R3:W-:Y:S02]  /*0530*/  @!P1 STG.E desc[UR4][R2.64], R11 ;  /* 0x0000000b02009986 */ /* 0x0007e4000c101904 */
.L_x_8:
[----:B------:R-:W-:Y:S05]  /*0540*/  BSYNC.RECONVERGENT B0 ;  /* 0x0000000000007941 */ /* 0x000fea0003800200 */
.L_x_7:
[----:B------:R-:W-:Y:S01]  /*0550*/  BAR.SYNC.DEFER_BLOCKING 0x0 ;  /* 0x0000000000007b1d */ /* 0x000fe20000010000 */
[----:B------:R-:W-:Y:S01]  /*0560*/  IADD3 R15, PT, PT, R15, 0x10, RZ ;  /* 0x000000100f0f7810 */ /* 0x000fe20007ffe0ff */
[----:B------:R-:W-:-:S04]  /*0570*/  VIADD R0, R0, 0x200 ;  /* 0x0000020000007836 */ /* 0x000fc80000000000 */
[----:B------:R-:W-:Y:S05]  /*0580*/  @P0 BRA `(.L_x_9) ;  /* 0xfffffffc004c0947 */ /* 0x000fea000383ffff */
.L_x_0:
[----:B------:R-:W-:-:S13]  /*0590*/  ISETP.NE.AND P0, PT, R7, RZ, PT ;  /* 0x000000ff0700720c */ /* 0x000fda0003f05270 */
[----:B------:R-:W-:Y:S05]  /*05a0*/  @!P0 EXIT ;  /* 0x000000000000894d */ /* 0x000fea0003800000 */
[C---:B0-----:R-:W-:Y:S01]  /*05b0*/  IMAD R9, R13.reuse, 0x4, R6 ;  /* 0x000000040d097824 */ /* 0x041fe200078e0206 */
[----:B------:R-:W-:Y:S01]  /*05c0*/  LEA R8, R13, R8, 0x7 ;  /* 0x000000080d087211 */ /* 0x000fe200078e38ff */
[----:B------:R-:W-:Y:S02]  /*05d0*/  IMAD.MOV R7, RZ, RZ, -R7 ;  /* 0x000000ffff077224 */ /* 0x000fe400078e0a07 */
[----:B------:R-:W-:Y:S01]  /*05e0*/  IMAD.IADD R4, R4, 0x1, R9 ;  /* 0x0000000104047824 */ /* 0x000fe200078e0209 */
[----:B------:R-:W-:-:S07]  /*05f0*/  IADD3 R5, PT, PT, R5, R8, RZ ;  /* 0x0000000805057210 */ /* 0x000fce0007ffe0ff */
.L_x_12:
[----:B0-----:R-:W0:Y:S01]  /*0600*/  LDS R0, [R5] ;  /* 0x0000000005007984 */ /* 0x001e220000000800 */
[----:B------:R-:W-:Y:S01]  /*0610*/  BSSY.RECONVERGENT B0, `(.L_x_10) ;  /* 0x0000007000007945 */ /* 0x000fe20003800200 */
[----:B0-----:R-:W-:-:S13]  /*0620*/  ISETP.NE.AND P0, PT, R0, 0x1, PT ;  /* 0x000000010000780c */ /* 0x001fda0003f05270 */
[----:B------:R-:W-:Y:S05]  /*0630*/  @P0 BRA `(.L_x_11) ;  /* 0x0000000000100947 */ /* 0x000fea0003800000 */
[----:B------:R-:W0:Y:S02]  /*0640*/  LDS R0, [R4] ;  /* 0x0000000004007984 */ /* 0x000e240000000800 */
[----:B0-----:R-:W-:-:S13]  /*0650*/  ISETP.NE.AND P0, PT, R0, 0x1, PT ;  /* 0x000000010000780c */ /* 0x001fda0003f05270 */
[----:B------:R-:W-:-:S05]  /*0660*/  @!P0 IMAD.MOV.U32 R9, RZ, RZ, 0x1 ;  /* 0x00000001ff098424 */ /* 0x000fca00078e00ff */
[----:B------:R0:W-:Y:S02]  /*0670*/  @!P0 STG.E desc[UR4][R2.64], R9 ;  /* 0x0000000902008986 */ /* 0x0001e4000c101904 */
.L_x_11:
[----:B------:R-:W-:Y:S05]  /*0680*/  BSYNC.RECONVERGENT B0 ;  /* 0x0000000000007941 */ /* 0x000fea0003800200 */
.L_x_10:
[----:B------:R-:W-:Y:S01]  /*0690*/  VIADD R7, R7, 0x1 ;  /* 0x0000000107077836 */ /* 0x000fe20000000000 */
[----:B------:R-:W-:Y:S01]  /*06a0*/  BAR.SYNC.DEFER_BLOCKING 0x0 ;  /* 0x0000000000007b1d */ /* 0x000fe20000010000 */
[----:B------:R-:W-:Y:S01]  /*06b0*/  IADD3 R5, PT, PT, R5, 0x80, RZ ;  /* 0x0000008005057810 */ /* 0x000fe20007ffe0ff */
[----:B------:R-:W-:Y:S02]  /*06c0*/  VIADD R4, R4, 0x4 ;  /* 0x0000000404047836 */ /* 0x000fe40000000000 */
[----:B------:R-:W-:-:S13]  /*06d0*/  ISETP.NE.AND P0, PT, R7, RZ, PT ;  /* 0x000000ff0700720c */ /* 0x000fda0003f05270 */
[----:B------:R-:W-:Y:S05]  /*06e0*/  @P0 BRA `(.L_x_12) ;  /* 0xfffffffc00c40947 */ /* 0x000fea000383ffff */
[----:B------:R-:W-:Y:S05]  /*06f0*/  EXIT ;  /* 0x000000000000794d */ /* 0x000fea0003800000 */
.L_x_13:
[----:B------:R-:W-:-:S00]  /*0700*/  BRA `(.L_x_13) ;  /* 0xfffffffc00fc7947 */ /* 0x000fc0000383ffff */
[----:B------:R-:W-:-:S00]  /*0710*/  NOP ;  /* 0x0000000000007918 */ /* 0x000fc00000000000 */
        /* <DEDUP_REMOVED lines=14> */
.L_x_14:


//--------------------- .nv.shared._Z12warshallGPU1Piij --------------------------
	.section	.nv.shared._Z12warshallGPU1Piij,"aw",@nobits
	.sectionflags	@""
	.align	4
.nv.shared._Z12warshallGPU1Piij:
	.zero		9216


//--------------------- .nv.shared.reserved.0     --------------------------
	.section	.nv.shared.reserved.0,"aw",@nobits
	.weak		__nv_reservedSMEM_offset_0_alias
	.size		__nv_reservedSMEM_offset_0_alias, 0, 64
	.other		__nv_reservedSMEM_offset_0_alias,@"STO_CUDA_RESERVED_SHARED STV_DEFAULT"
__nv_reservedSMEM_offset_0_alias:
	.zero		0
	.zero		64


//--------------------- .nv.constant0._Z12warshallGPU1Piij --------------------------
	.section	.nv.constant0._Z12warshallGPU1Piij,"a",@progbits
	.sectionflags	@""
	.align	4
.nv.constant0._Z12warshallGPU1Piij:
	.zero		912


//--------------------- SYMBOLS --------------------------

	.type		.nv.reservedSmem.offset0,@object
	.size		.nv.reservedSmem.offset0,0x4
	.type		.nv.reservedSmem.cap,@object
	.size		.nv.reservedSmem.cap,0x4
